//
// Generated by NVIDIA NVVM Compiler
//
// Compiler Build ID: CL-36424714
// Cuda compilation tools, release 13.0, V13.0.88
// Based on NVVM 20.0.0
//

.version 9.0
.target sm_100
.address_size 64

	// .globl	_Z11mergeKernelPiS_iii

.visible .entry _Z11mergeKernelPiS_iii(
	.param .u64 .ptr .align 1 _Z11mergeKernelPiS_iii_param_0,
	.param .u64 .ptr .align 1 _Z11mergeKernelPiS_iii_param_1,
	.param .u32 _Z11mergeKernelPiS_iii_param_2,
	.param .u32 _Z11mergeKernelPiS_iii_param_3,
	.param .u32 _Z11mergeKernelPiS_iii_param_4
)
{
	.reg .pred 	%p<35>;
	.reg .b32 	%r<233>;
	.reg .b64 	%rd<59>;

	ld.param.u64 	%rd5, [_Z11mergeKernelPiS_iii_param_0];
	ld.param.u64 	%rd6, [_Z11mergeKernelPiS_iii_param_1];
	ld.param.u32 	%r228, [_Z11mergeKernelPiS_iii_param_2];
	ld.param.u32 	%r95, [_Z11mergeKernelPiS_iii_param_3];
	ld.param.u32 	%r96, [_Z11mergeKernelPiS_iii_param_4];
	cvta.to.global.u64 	%rd1, %rd6;
	cvta.to.global.u64 	%rd2, %rd5;
	add.s32 	%r1, %r95, 1;
	setp.gt.s32 	%p1, %r228, %r95;
	setp.ge.s32 	%p2, %r95, %r96;
	or.pred  	%p3, %p1, %p2;
	mov.u32 	%r193, %r228;
	mov.u32 	%r194, %r1;
	mov.u32 	%r210, %r228;
	@%p3 bra 	$L__BB0_1;
	bra.uni 	$L__BB0_17;
$L__BB0_1:
	setp.lt.s32 	%p8, %r95, %r193;
	@%p8 bra 	$L__BB0_14;
	sub.s32 	%r5, %r1, %r193;
	sub.s32 	%r98, %r95, %r193;
	and.b32  	%r6, %r5, 15;
	setp.lt.u32 	%p9, %r98, 15;
	@%p9 bra 	$L__BB0_5;
	and.b32  	%r99, %r5, -16;
	neg.s32 	%r211, %r99;
	add.s64 	%rd3, %rd1, 32;
$L__BB0_4:
	.pragma "nounroll";
	mul.wide.s32 	%rd15, %r210, 4;
	add.s64 	%rd16, %rd3, %rd15;
	mul.wide.s32 	%rd17, %r193, 4;
	add.s64 	%rd18, %rd2, %rd17;
	ld.global.u32 	%r100, [%rd18];
	st.global.u32 	[%rd16+-32], %r100;
	ld.global.u32 	%r101, [%rd18+4];
	st.global.u32 	[%rd16+-28], %r101;
	ld.global.u32 	%r102, [%rd18+8];
	st.global.u32 	[%rd16+-24], %r102;
	ld.global.u32 	%r103, [%rd18+12];
	st.global.u32 	[%rd16+-20], %r103;
	ld.global.u32 	%r104, [%rd18+16];
	st.global.u32 	[%rd16+-16], %r104;
	ld.global.u32 	%r105, [%rd18+20];
	st.global.u32 	[%rd16+-12], %r105;
	ld.global.u32 	%r106, [%rd18+24];
	st.global.u32 	[%rd16+-8], %r106;
	ld.global.u32 	%r107, [%rd18+28];
	st.global.u32 	[%rd16+-4], %r107;
	ld.global.u32 	%r108, [%rd18+32];
	st.global.u32 	[%rd16], %r108;
	ld.global.u32 	%r109, [%rd18+36];
	st.global.u32 	[%rd16+4], %r109;
	ld.global.u32 	%r110, [%rd18+40];
	st.global.u32 	[%rd16+8], %r110;
	ld.global.u32 	%r111, [%rd18+44];
	st.global.u32 	[%rd16+12], %r111;
	ld.global.u32 	%r112, [%rd18+48];
	st.global.u32 	[%rd16+16], %r112;
	ld.global.u32 	%r113, [%rd18+52];
	st.global.u32 	[%rd16+20], %r113;
	ld.global.u32 	%r114, [%rd18+56];
	st.global.u32 	[%rd16+24], %r114;
	add.s32 	%r193, %r193, 16;
	ld.global.u32 	%r115, [%rd18+60];
	add.s32 	%r210, %r210, 16;
	st.global.u32 	[%rd16+28], %r115;
	add.s32 	%r211, %r211, 16;
	setp.eq.s32 	%p10, %r211, 0;
	@%p10 bra 	$L__BB0_5;
	bra.uni 	$L__BB0_4;
$L__BB0_5:
	setp.eq.s32 	%p11, %r6, 0;
	@%p11 bra 	$L__BB0_14;
	and.b32  	%r21, %r5, 7;
	setp.lt.u32 	%p12, %r6, 8;
	@%p12 bra 	$L__BB0_8;
	mul.wide.s32 	%rd19, %r193, 4;
	add.s64 	%rd20, %rd2, %rd19;
	ld.global.u32 	%r117, [%rd20];
	mul.wide.s32 	%rd21, %r210, 4;
	add.s64 	%rd22, %rd1, %rd21;
	st.global.u32 	[%rd22], %r117;
	ld.global.u32 	%r118, [%rd20+4];
	st.global.u32 	[%rd22+4], %r118;
	ld.global.u32 	%r119, [%rd20+8];
	st.global.u32 	[%rd22+8], %r119;
	ld.global.u32 	%r120, [%rd20+12];
	st.global.u32 	[%rd22+12], %r120;
	ld.global.u32 	%r121, [%rd20+16];
	st.global.u32 	[%rd22+16], %r121;
	ld.global.u32 	%r122, [%rd20+20];
	st.global.u32 	[%rd22+20], %r122;
	ld.global.u32 	%r123, [%rd20+24];
	st.global.u32 	[%rd22+24], %r123;
	ld.global.u32 	%r124, [%rd20+28];
	st.global.u32 	[%rd22+28], %r124;
	add.s32 	%r193, %r193, 8;
	add.s32 	%r210, %r210, 8;
$L__BB0_8:
	setp.eq.s32 	%p13, %r21, 0;
	@%p13 bra 	$L__BB0_14;
	and.b32  	%r27, %r5, 3;
	setp.lt.u32 	%p14, %r21, 4;
	@%p14 bra 	$L__BB0_11;
	mul.wide.s32 	%rd23, %r193, 4;
	add.s64 	%rd24, %rd2, %rd23;
	ld.global.u32 	%r126, [%rd24];
	mul.wide.s32 	%rd25, %r210, 4;
	add.s64 	%rd26, %rd1, %rd25;
	st.global.u32 	[%rd26], %r126;
	ld.global.u32 	%r127, [%rd24+4];
	st.global.u32 	[%rd26+4], %r127;
	ld.global.u32 	%r128, [%rd24+8];
	st.global.u32 	[%rd26+8], %r128;
	ld.global.u32 	%r129, [%rd24+12];
	st.global.u32 	[%rd26+12], %r129;
	add.s32 	%r193, %r193, 4;
	add.s32 	%r210, %r210, 4;
$L__BB0_11:
	setp.eq.s32 	%p15, %r27, 0;
	@%p15 bra 	$L__BB0_14;
	neg.s32 	%r207, %r27;
$L__BB0_13:
	.pragma "nounroll";
	mul.wide.s32 	%rd27, %r210, 4;
	add.s64 	%rd28, %rd1, %rd27;
	mul.wide.s32 	%rd29, %r193, 4;
	add.s64 	%rd30, %rd2, %rd29;
	add.s32 	%r193, %r193, 1;
	ld.global.u32 	%r130, [%rd30];
	add.s32 	%r210, %r210, 1;
	st.global.u32 	[%rd28], %r130;
	add.s32 	%r207, %r207, 1;
	setp.ne.s32 	%p16, %r207, 0;
	@%p16 bra 	$L__BB0_13;
$L__BB0_14:
	setp.lt.s32 	%p17, %r96, %r194;
	@%p17 bra 	$L__BB0_31;
	sub.s32 	%r131, %r96, %r194;
	add.s32 	%r41, %r131, 1;
	and.b32  	%r42, %r41, 15;
	setp.lt.u32 	%p18, %r131, 15;
	@%p18 bra 	$L__BB0_22;
	and.b32  	%r132, %r41, -16;
	neg.s32 	%r223, %r132;
	add.s64 	%rd4, %rd1, 32;
	bra.uni 	$L__BB0_21;
$L__BB0_17:
	mul.wide.s32 	%rd7, %r193, 4;
	add.s64 	%rd8, %rd2, %rd7;
	ld.global.u32 	%r11, [%rd8];
	mul.wide.s32 	%rd9, %r194, 4;
	add.s64 	%rd10, %rd2, %rd9;
	ld.global.u32 	%r12, [%rd10];
	setp.gt.s32 	%p4, %r11, %r12;
	@%p4 bra 	$L__BB0_19;
	add.s32 	%r193, %r193, 1;
	mul.wide.s32 	%rd11, %r210, 4;
	add.s64 	%rd12, %rd1, %rd11;
	st.global.u32 	[%rd12], %r11;
	bra.uni 	$L__BB0_20;
$L__BB0_19:
	add.s32 	%r194, %r194, 1;
	mul.wide.s32 	%rd13, %r210, 4;
	add.s64 	%rd14, %rd1, %rd13;
	st.global.u32 	[%rd14], %r12;
$L__BB0_20:
	add.s32 	%r210, %r210, 1;
	setp.le.s32 	%p5, %r193, %r95;
	setp.le.s32 	%p6, %r194, %r96;
	and.pred  	%p7, %p5, %p6;
	@%p7 bra 	$L__BB0_17;
	bra.uni 	$L__BB0_1;
$L__BB0_21:
	.pragma "nounroll";
	mul.wide.s32 	%rd31, %r210, 4;
	add.s64 	%rd32, %rd4, %rd31;
	mul.wide.s32 	%rd33, %r194, 4;
	add.s64 	%rd34, %rd2, %rd33;
	ld.global.u32 	%r133, [%rd34];
	st.global.u32 	[%rd32+-32], %r133;
	ld.global.u32 	%r134, [%rd34+4];
	st.global.u32 	[%rd32+-28], %r134;
	ld.global.u32 	%r135, [%rd34+8];
	st.global.u32 	[%rd32+-24], %r135;
	ld.global.u32 	%r136, [%rd34+12];
	st.global.u32 	[%rd32+-20], %r136;
	ld.global.u32 	%r137, [%rd34+16];
	st.global.u32 	[%rd32+-16], %r137;
	ld.global.u32 	%r138, [%rd34+20];
	st.global.u32 	[%rd32+-12], %r138;
	ld.global.u32 	%r139, [%rd34+24];
	st.global.u32 	[%rd32+-8], %r139;
	ld.global.u32 	%r140, [%rd34+28];
	st.global.u32 	[%rd32+-4], %r140;
	ld.global.u32 	%r141, [%rd34+32];
	st.global.u32 	[%rd32], %r141;
	ld.global.u32 	%r142, [%rd34+36];
	st.global.u32 	[%rd32+4], %r142;
	ld.global.u32 	%r143, [%rd34+40];
	st.global.u32 	[%rd32+8], %r143;
	ld.global.u32 	%r144, [%rd34+44];
	st.global.u32 	[%rd32+12], %r144;
	ld.global.u32 	%r145, [%rd34+48];
	st.global.u32 	[%rd32+16], %r145;
	ld.global.u32 	%r146, [%rd34+52];
	st.global.u32 	[%rd32+20], %r146;
	ld.global.u32 	%r147, [%rd34+56];
	st.global.u32 	[%rd32+24], %r147;
	add.s32 	%r194, %r194, 16;
	ld.global.u32 	%r148, [%rd34+60];
	add.s32 	%r210, %r210, 16;
	st.global.u32 	[%rd32+28], %r148;
	add.s32 	%r223, %r223, 16;
	setp.eq.s32 	%p19, %r223, 0;
	@%p19 bra 	$L__BB0_22;
	bra.uni 	$L__BB0_21;
$L__BB0_22:
	setp.eq.s32 	%p20, %r42, 0;
	@%p20 bra 	$L__BB0_31;
	and.b32  	%r52, %r41, 7;
	setp.lt.u32 	%p21, %r42, 8;
	@%p21 bra 	$L__BB0_25;
	mul.wide.s32 	%rd35, %r194, 4;
	add.s64 	%rd36, %rd2, %rd35;
	ld.global.u32 	%r149, [%rd36];
	mul.wide.s32 	%rd37, %r210, 4;
	add.s64 	%rd38, %rd1, %rd37;
	st.global.u32 	[%rd38], %r149;
	ld.global.u32 	%r150, [%rd36+4];
	st.global.u32 	[%rd38+4], %r150;
	ld.global.u32 	%r151, [%rd36+8];
	st.global.u32 	[%rd38+8], %r151;
	ld.global.u32 	%r152, [%rd36+12];
	st.global.u32 	[%rd38+12], %r152;
	ld.global.u32 	%r153, [%rd36+16];
	st.global.u32 	[%rd38+16], %r153;
	ld.global.u32 	%r154, [%rd36+20];
	st.global.u32 	[%rd38+20], %r154;
	ld.global.u32 	%r155, [%rd36+24];
	st.global.u32 	[%rd38+24], %r155;
	ld.global.u32 	%r156, [%rd36+28];
	st.global.u32 	[%rd38+28], %r156;
	add.s32 	%r194, %r194, 8;
	add.s32 	%r210, %r210, 8;
$L__BB0_25:
	setp.eq.s32 	%p22, %r52, 0;
	@%p22 bra 	$L__BB0_31;
	and.b32  	%r57, %r41, 3;
	setp.lt.u32 	%p23, %r52, 4;
	@%p23 bra 	$L__BB0_28;
	mul.wide.s32 	%rd39, %r194, 4;
	add.s64 	%rd40, %rd2, %rd39;
	ld.global.u32 	%r157, [%rd40];
	mul.wide.s32 	%rd41, %r210, 4;
	add.s64 	%rd42, %rd1, %rd41;
	st.global.u32 	[%rd42], %r157;
	ld.global.u32 	%r158, [%rd40+4];
	st.global.u32 	[%rd42+4], %r158;
	ld.global.u32 	%r159, [%rd40+8];
	st.global.u32 	[%rd42+8], %r159;
	ld.global.u32 	%r160, [%rd40+12];
	st.global.u32 	[%rd42+12], %r160;
	add.s32 	%r194, %r194, 4;
	add.s32 	%r210, %r210, 4;
$L__BB0_28:
	setp.eq.s32 	%p24, %r57, 0;
	@%p24 bra 	$L__BB0_31;
	neg.s32 	%r220, %r57;
$L__BB0_30:
	.pragma "nounroll";
	mul.wide.s32 	%rd43, %r210, 4;
	add.s64 	%rd44, %rd1, %rd43;
	mul.wide.s32 	%rd45, %r194, 4;
	add.s64 	%rd46, %rd2, %rd45;
	add.s32 	%r194, %r194, 1;
	ld.global.u32 	%r161, [%rd46];
	add.s32 	%r210, %r210, 1;
	st.global.u32 	[%rd44], %r161;
	add.s32 	%r220, %r220, 1;
	setp.ne.s32 	%p25, %r220, 0;
	@%p25 bra 	$L__BB0_30;
$L__BB0_31:
	setp.lt.s32 	%p26, %r96, %r228;
	@%p26 bra 	$L__BB0_44;
	sub.s32 	%r162, %r96, %r228;
	add.s32 	%r69, %r162, 1;
	and.b32  	%r70, %r69, 15;
	setp.lt.u32 	%p27, %r162, 15;
	@%p27 bra 	$L__BB0_35;
	and.b32  	%r163, %r69, -16;
	neg.s32 	%r226, %r163;
$L__BB0_34:
	.pragma "nounroll";
	mul.wide.s32 	%rd47, %r228, 4;
	add.s64 	%rd48, %rd1, %rd47;
	ld.global.u32 	%r164, [%rd48];
	add.s64 	%rd49, %rd2, %rd47;
	st.global.u32 	[%rd49], %r164;
	ld.global.u32 	%r165, [%rd48+4];
	st.global.u32 	[%rd49+4], %r165;
	ld.global.u32 	%r166, [%rd48+8];
	st.global.u32 	[%rd49+8], %r166;
	ld.global.u32 	%r167, [%rd48+12];
	st.global.u32 	[%rd49+12], %r167;
	ld.global.u32 	%r168, [%rd48+16];
	st.global.u32 	[%rd49+16], %r168;
	ld.global.u32 	%r169, [%rd48+20];
	st.global.u32 	[%rd49+20], %r169;
	ld.global.u32 	%r170, [%rd48+24];
	st.global.u32 	[%rd49+24], %r170;
	ld.global.u32 	%r171, [%rd48+28];
	st.global.u32 	[%rd49+28], %r171;
	ld.global.u32 	%r172, [%rd48+32];
	st.global.u32 	[%rd49+32], %r172;
	ld.global.u32 	%r173, [%rd48+36];
	st.global.u32 	[%rd49+36], %r173;
	ld.global.u32 	%r174, [%rd48+40];
	st.global.u32 	[%rd49+40], %r174;
	ld.global.u32 	%r175, [%rd48+44];
	st.global.u32 	[%rd49+44], %r175;
	ld.global.u32 	%r176, [%rd48+48];
	st.global.u32 	[%rd49+48], %r176;
	ld.global.u32 	%r177, [%rd48+52];
	st.global.u32 	[%rd49+52], %r177;
	ld.global.u32 	%r178, [%rd48+56];
	st.global.u32 	[%rd49+56], %r178;
	ld.global.u32 	%r179, [%rd48+60];
	st.global.u32 	[%rd49+60], %r179;
	add.s32 	%r228, %r228, 16;
	add.s32 	%r226, %r226, 16;
	setp.ne.s32 	%p28, %r226, 0;
	@%p28 bra 	$L__BB0_34;
$L__BB0_35:
	setp.eq.s32 	%p29, %r70, 0;
	@%p29 bra 	$L__BB0_44;
	and.b32  	%r83, %r69, 7;
	setp.lt.u32 	%p30, %r70, 8;
	@%p30 bra 	$L__BB0_38;
	mul.wide.s32 	%rd50, %r228, 4;
	add.s64 	%rd51, %rd1, %rd50;
	ld.global.u32 	%r180, [%rd51];
	add.s64 	%rd52, %rd2, %rd50;
	st.global.u32 	[%rd52], %r180;
	ld.global.u32 	%r181, [%rd51+4];
	st.global.u32 	[%rd52+4], %r181;
	ld.global.u32 	%r182, [%rd51+8];
	st.global.u32 	[%rd52+8], %r182;
	ld.global.u32 	%r183, [%rd51+12];
	st.global.u32 	[%rd52+12], %r183;
	ld.global.u32 	%r184, [%rd51+16];
	st.global.u32 	[%rd52+16], %r184;
	ld.global.u32 	%r185, [%rd51+20];
	st.global.u32 	[%rd52+20], %r185;
	ld.global.u32 	%r186, [%rd51+24];
	st.global.u32 	[%rd52+24], %r186;
	ld.global.u32 	%r187, [%rd51+28];
	st.global.u32 	[%rd52+28], %r187;
	add.s32 	%r228, %r228, 8;
$L__BB0_38:
	setp.eq.s32 	%p31, %r83, 0;
	@%p31 bra 	$L__BB0_44;
	and.b32  	%r86, %r69, 3;
	setp.lt.u32 	%p32, %r83, 4;
	@%p32 bra 	$L__BB0_41;
	mul.wide.s32 	%rd53, %r228, 4;
	add.s64 	%rd54, %rd1, %rd53;
	ld.global.u32 	%r188, [%rd54];
	add.s64 	%rd55, %rd2, %rd53;
	st.global.u32 	[%rd55], %r188;
	ld.global.u32 	%r189, [%rd54+4];
	st.global.u32 	[%rd55+4], %r189;
	ld.global.u32 	%r190, [%rd54+8];
	st.global.u32 	[%rd55+8], %r190;
	ld.global.u32 	%r191, [%rd54+12];
	st.global.u32 	[%rd55+12], %r191;
	add.s32 	%r228, %r228, 4;
$L__BB0_41:
	setp.eq.s32 	%p33, %r86, 0;
	@%p33 bra 	$L__BB0_44;
	neg.s32 	%r231, %r86;
$L__BB0_43:
	.pragma "nounroll";
	mul.wide.s32 	%rd56, %r228, 4;
	add.s64 	%rd57, %rd2, %rd56;
	add.s64 	%rd58, %rd1, %rd56;
	ld.global.u32 	%r192, [%rd58];
	st.global.u32 	[%rd57], %r192;
	add.s32 	%r228, %r228, 1;
	add.s32 	%r231, %r231, 1;
	setp.ne.s32 	%p34, %r231, 0;
	@%p34 bra 	$L__BB0_43;
$L__BB0_44:
	ret;

}


// ===== COMPILED SASS (sm_100) =====

	.target	sm_100

	.elftype	@"ET_EXEC"


//--------------------- .note.nv.tkinfo           --------------------------
	.section	.note.nv.tkinfo,"",@"SHT_NOTE"
	.sectionflags	@"SHF_NOTE_NV_TKINFO"
	.tkinfo
        /*0018*/ 	.word	0x00000002
        /*0030*/ 	.string	""
        /*0030*/ 	.string	"ptxas"
        /*0030*/ 	.string	"Cuda compilation tools, release 13.0, V13.0.88"
        /*0030*/ 	.string	"Build cuda_13.0.r13.0/compiler.36424714_0"
        /*0030*/ 	.string	"-arch sm_100 -m 64 "



//--------------------- .note.nv.cuinfo           --------------------------
	.section	.note.nv.cuinfo,"",@"SHT_NOTE"
	.sectionflags	@"SHF_NOTE_NV_CUINFO"
        /*0018*/ 	.short	0x0002
        /*001a*/ 	.short	0x0064
        /*001c*/ 	.short	0x0082
	.zero		2


//--------------------- .nv.info                  --------------------------
	.section	.nv.info,"",@"SHT_CUDA_INFO"
	.align	4


	//----- nvinfo : EIATTR_REGCOUNT
	.align		4
        /*0000*/ 	.byte	0x04, 0x2f
        /*0002*/ 	.short	(.L_1 - .L_0)
	.align		4
.L_0:
        /*0004*/ 	.word	index@(_Z11mergeKernelPiS_iii)
        /*0008*/ 	.word	0x0000001a


	//----- nvinfo : EIATTR_FRAME_SIZE
	.align		4
.L_1:
        /*000c*/ 	.byte	0x04, 0x11
        /*000e*/ 	.short	(.L_3 - .L_2)
	.align		4
.L_2:
        /*0010*/ 	.word	index@(_Z11mergeKernelPiS_iii)
        /*0014*/ 	.word	0x00000000


	//----- nvinfo : EIATTR_MIN_STACK_SIZE
	.align		4
.L_3:
        /*0018*/ 	.byte	0x04, 0x12
        /*001a*/ 	.short	(.L_5 - .L_4)
	.align		4
.L_4:
        /*001c*/ 	.word	index@(_Z11mergeKernelPiS_iii)
        /*0020*/ 	.word	0x00000000
.L_5:


//--------------------- .nv.compat                --------------------------
	.section	.nv.compat,"",@"SHT_CUDA_COMPAT_INFO"
	.align	4
        /*0000*/ 	.byte	0x02, 0x09, 0x00, 0x00, 0x02, 0x02, 0x01, 0x00, 0x02, 0x05, 0x05, 0x00, 0x03, 0x07, 0x01, 0x01
        /*0010*/ 	.byte	0x02, 0x03, 0x00, 0x00, 0x02, 0x06, 0x01, 0x00, 0x04, 0x0b, 0x08, 0x00, 0x09, 0x00, 0x00, 0x00
        /*0020*/ 	.byte	0x00, 0x00, 0x00, 0x00


//--------------------- .nv.info._Z11mergeKernelPiS_iii --------------------------
	.section	.nv.info._Z11mergeKernelPiS_iii,"",@"SHT_CUDA_INFO"
	.sectionflags	@""
	.align	4


	//----- nvinfo : EIATTR_CUDA_API_VERSION
	.align		4
        /*0000*/ 	.byte	0x04, 0x37
        /*0002*/ 	.short	(.L_7 - .L_6)
.L_6:
        /*0004*/ 	.word	0x00000082


	//----- nvinfo : EIATTR_KPARAM_INFO
	.align		4
.L_7:
        /*0008*/ 	.byte	0x04, 0x17
        /*000a*/ 	.short	(.L_9 - .L_8)
.L_8:
        /*000c*/ 	.word	0x00000000
        /*0010*/ 	.short	0x0004
        /*0012*/ 	.short	0x0018
        /*0014*/ 	.byte	0x00, 0xf0, 0x11, 0x00


	//----- nvinfo : EIATTR_KPARAM_INFO
	.align		4
.L_9:
        /*0018*/ 	.byte	0x04, 0x17
        /*001a*/ 	.short	(.L_11 - .L_10)
.L_10:
        /*001c*/ 	.word	0x00000000
        /*0020*/ 	.short	0x0003
        /*0022*/ 	.short	0x0014
        /*0024*/ 	.byte	0x00, 0xf0, 0x11, 0x00


	//----- nvinfo : EIATTR_KPARAM_INFO
	.align		4
.L_11:
        /*0028*/ 	.byte	0x04, 0x17
        /*002a*/ 	.short	(.L_13 - .L_12)
.L_12:
        /*002c*/ 	.word	0x00000000
        /*0030*/ 	.short	0x0002
        /*0032*/ 	.short	0x0010
        /*0034*/ 	.byte	0x00, 0xf0, 0x11, 0x00


	//----- nvinfo : EIATTR_KPARAM_INFO
	.align		4
.L_13:
        /*0038*/ 	.byte	0x04, 0x17
        /*003a*/ 	.short	(.L_15 - .L_14)
.L_14:
        /*003c*/ 	.word	0x00000000
        /*0040*/ 	.short	0x0001
        /*0042*/ 	.short	0x0008
        /*0044*/ 	.byte	0x00, 0xf5, 0x21, 0x00


	//----- nvinfo : EIATTR_KPARAM_INFO
	.align		4
.L_15:
        /*0048*/ 	.byte	0x04, 0x17
        /*004a*/ 	.short	(.L_17 - .L_16)
.L_16:
        /*004c*/ 	.word	0x00000000
        /*0050*/ 	.short	0x0000
        /*0052*/ 	.short	0x0000
        /*0054*/ 	.byte	0x00, 0xf5, 0x21, 0x00


	//----- nvinfo : EIATTR_SPARSE_MMA_MASK
	.align		4
.L_17:
        /*0058*/ 	.byte	0x03, 0x50
        /*005a*/ 	.short	0x0000


	//----- nvinfo : EIATTR_MAXREG_COUNT
	.align		4
        /*005c*/ 	.byte	0x03, 0x1b
        /*005e*/ 	.short	0x00ff


	//----- nvinfo : EIATTR_MERCURY_ISA_VERSION
	.align		4
        /*0060*/ 	.byte	0x03, 0x5f
        /*0062*/ 	.short	0x0101


	//----- nvinfo : EIATTR_VRC_CTA_INIT_COUNT
	.align		4
        /*0064*/ 	.byte	0x02, 0x4a
	.zero		1
	.zero		1


	//----- nvinfo : EIATTR_EXIT_INSTR_OFFSETS
	.align		4
        /*0068*/ 	.byte	0x04, 0x1c
        /*006a*/ 	.short	(.L_19 - .L_18)


	//   ....[0]....
.L_18:
        /*006c*/ 	.word	0x00001030


	//   ....[1]....
        /*0070*/ 	.word	0x00001340


	//   ....[2]....
        /*0074*/ 	.word	0x000014e0


	//   ....[3]....
        /*0078*/ 	.word	0x00001600


	//   ....[4]....
        /*007c*/ 	.word	0x000016c0


	//----- nvinfo : EIATTR_CBANK_PARAM_SIZE
	.align		4
.L_19:
        /*0080*/ 	.byte	0x03, 0x19
        /*0082*/ 	.short	0x001c


	//----- nvinfo : EIATTR_PARAM_CBANK
	.align		4
        /*0084*/ 	.byte	0x04, 0x0a
        /*0086*/ 	.short	(.L_21 - .L_20)
	.align		4
.L_20:
        /*0088*/ 	.word	index@(.nv.constant0._Z11mergeKernelPiS_iii)
        /*008c*/ 	.short	0x0380
        /*008e*/ 	.short	0x001c


	//----- nvinfo : EIATTR_SW_WAR
	.align		4
.L_21:
        /*0090*/ 	.byte	0x04, 0x36
        /*0092*/ 	.short	(.L_23 - .L_22)
.L_22:
        /*0094*/ 	.word	0x00000008
.L_23:


//--------------------- .nv.callgraph             --------------------------
	.section	.nv.callgraph,"",@"SHT_CUDA_CALLGRAPH"
	.align	4
	.sectionentsize	8
	.align		4
        /*0000*/ 	.word	0x00000000
	.align		4
        /*0004*/ 	.word	0xffffffff
	.align		4
        /*0008*/ 	.word	0x00000000
	.align		4
        /*000c*/ 	.word	0xfffffffe
	.align		4
        /*0010*/ 	.word	0x00000000
	.align		4
        /*0014*/ 	.word	0xfffffffd
	.align		4
        /*0018*/ 	.word	0x00000000
	.align		4
        /*001c*/ 	.word	0xfffffffc


//--------------------- .text._Z11mergeKernelPiS_iii --------------------------
	.section	.text._Z11mergeKernelPiS_iii,"ax",@progbits
	.align	128
        .global         _Z11mergeKernelPiS_iii
        .type           _Z11mergeKernelPiS_iii,@function
        .size           _Z11mergeKernelPiS_iii,(.L_x_20 - _Z11mergeKernelPiS_iii)
        .other          _Z11mergeKernelPiS_iii,@"STO_CUDA_ENTRY STV_DEFAULT"
_Z11mergeKernelPiS_iii:
.text._Z11mergeKernelPiS_iii:
[----:B------:R-:W-:Y:S01]  /*0000*/  LDC R1, c[0x0][0x37c] ;  /* 0x0000df00ff017b82 */ /* 0x000fe20000000800 */
[----:B------:R-:W0:Y:S07]  /*0010*/  LDCU UR4, c[0x0][0x398] ;  /* 0x00007300ff0477ac */ /* 0x000e2e0008000800 */
[----:B------:R-:W1:Y:S01]  /*0020*/  LDC.64 R12, c[0x0][0x380] ;  /* 0x0000e000ff0c7b82 */ /* 0x000e620000000a00 */
[----:B------:R-:W0:Y:S01]  /*0030*/  LDCU.64 UR10, c[0x0][0x390] ;  /* 0x00007200ff0a77ac */ /* 0x000e220008000a00 */
[----:B------:R-:W2:Y:S06]  /*0040*/  LDCU UR12, c[0x0][0x390] ;  /* 0x00007200ff0c77ac */ /* 0x000eac0008000800 */
[----:B------:R-:W3:Y:S01]  /*0050*/  LDC.64 R14, c[0x0][0x388] ;  /* 0x0000e200ff0e7b82 */ /* 0x000ee20000000a00 */
[----:B------:R-:W4:Y:S01]  /*0060*/  LDCU.64 UR8, c[0x0][0x358] ;  /* 0x00006b00ff0877ac */ /* 0x000f220008000a00 */
[----:B------:R-:W1:Y:S01]  /*0070*/  LDCU UR5, c[0x0][0x398] ;  /* 0x00007300ff0577ac */ /* 0x000e620008000800 */
[----:B------:R-:W1:Y:S01]  /*0080*/  LDCU UR6, c[0x0][0x394] ;  /* 0x00007280ff0677ac */ /* 0x000e620008000800 */
[----:B0-----:R-:W-:-:S02]  /*0090*/  UISETP.GE.AND UP0, UPT, UR11, UR4, UPT ;  /* 0x000000040b00728c */ /* 0x001fc4000bf06270 */
[----:B------:R-:W-:Y:S01]  /*00a0*/  UIADD3 UR7, UPT, UPT, UR11, 0x1, URZ ;  /* 0x000000010b077890 */ /* 0x000fe2000fffe0ff */
[----:B--2---:R-:W-:Y:S01]  /*00b0*/  IMAD.U32 R4, RZ, RZ, UR12 ;  /* 0x0000000cff047e24 */ /* 0x004fe2000f8e00ff */
[----:B------:R-:W-:Y:S01]  /*00c0*/  UISETP.GT.OR UP0, UPT, UR10, UR11, UP0 ;  /* 0x0000000b0a00728c */ /* 0x000fe20008704670 */
[----:B------:R-:W-:-:S03]  /*00d0*/  IMAD.U32 R2, RZ, RZ, UR12 ;  /* 0x0000000cff027e24 */ /* 0x000fc6000f8e00ff */
[----:B------:R-:W-:-:S05]  /*00e0*/  IMAD.U32 R3, RZ, RZ, UR7 ;  /* 0x00000007ff037e24 */ /* 0x000fca000f8e00ff */
[----:B----4-:R-:W-:Y:S05]  /*00f0*/  BRA.U UP0, `(.L_x_0) ;  /* 0x0000000100407547 */ /* 0x010fea000b800000 */
.L_x_1:
[----:B-1----:R-:W-:-:S04]  /*0100*/  IMAD.WIDE R6, R4, 0x4, R12 ;  /* 0x0000000404067825 */ /* 0x002fc800078e020c */
[----:B------:R-:W-:Y:S02]  /*0110*/  IMAD.WIDE R8, R3, 0x4, R12 ;  /* 0x0000000403087825 */ /* 0x000fe400078e020c */
[----:B------:R-:W2:Y:S04]  /*0120*/  LDG.E R7, desc[UR8][R6.64] ;  /* 0x0000000806077981 */ /* 0x000ea8000c1e1900 */
[----:B------:R-:W2:Y:S01]  /*0130*/  LDG.E R8, desc[UR8][R8.64] ;  /* 0x0000000808087981 */ /* 0x000ea2000c1e1900 */
[C---:B---3--:R-:W-:Y:S01]  /*0140*/  IMAD.WIDE R10, R2.reuse, 0x4, R14 ;  /* 0x00000004020a7825 */ /* 0x048fe200078e020e */
[----:B------:R-:W-:Y:S01]  /*0150*/  UMOV UR4, UR5 ;  /* 0x0000000500047c82 */ /* 0x000fe20008000000 */
[----:B------:R-:W-:Y:S02]  /*0160*/  UMOV UR11, UR6 ;  /* 0x00000006000b7c82 */ /* 0x000fe40008000000 */
[----:B------:R-:W-:Y:S01]  /*0170*/  VIADD R2, R2, 0x1 ;  /* 0x0000000102027836 */ /* 0x000fe20000000000 */
[----:B--2---:R-:W-:-:S13]  /*0180*/  ISETP.GT.AND P0, PT, R7, R8, PT ;  /* 0x000000080700720c */ /* 0x004fda0003f04270 */
[----:B------:R-:W-:Y:S01]  /*0190*/  @!P0 VIADD R4, R4, 0x1 ;  /* 0x0000000104048836 */ /* 0x000fe20000000000 */
[----:B------:R-:W-:Y:S01]  /*01a0*/  @P0 IADD3 R3, PT, PT, R3, 0x1, RZ ;  /* 0x0000000103030810 */ /* 0x000fe20007ffe0ff */
[----:B------:R0:W-:Y:S03]  /*01b0*/  @!P0 STG.E desc[UR8][R10.64], R7 ;  /* 0x000000070a008986 */ /* 0x0001e6000c101908 */
[----:B------:R-:W-:Y:S01]  /*01c0*/  ISETP.LE.AND P1, PT, R4, UR11, PT ;  /* 0x0000000b04007c0c */ /* 0x000fe2000bf23270 */
[----:B------:R0:W-:Y:S01]  /*01d0*/  @P0 STG.E desc[UR8][R10.64], R8 ;  /* 0x000000080a000986 */ /* 0x0001e2000c101908 */
[----:B------:R-:W-:-:S13]  /*01e0*/  ISETP.GT.AND P0, PT, R3, UR4, PT ;  /* 0x0000000403007c0c */ /* 0x000fda000bf04270 */
[----:B0-----:R-:W-:Y:S05]  /*01f0*/  @!P0 BRA P1, `(.L_x_1) ;  /* 0xfffffffc00c08947 */ /* 0x001fea000083ffff */
.L_x_0:
[----:B------:R-:W-:Y:S01]  /*0200*/  ISETP.GT.AND P0, PT, R4, UR11, PT ;  /* 0x0000000b04007c0c */ /* 0x000fe2000bf04270 */
[----:B------:R-:W-:-:S12]  /*0210*/  IMAD.U32 R0, RZ, RZ, UR12 ;  /* 0x0000000cff007e24 */ /* 0x000fd8000f8e00ff */
[----:B------:R-:W-:Y:S05]  /*0220*/  @P0 BRA `(.L_x_2) ;  /* 0x0000000400b80947 */ /* 0x000fea0003800000 */
[C---:B------:R-:W-:Y:S02]  /*0230*/  IADD3 R6, PT, PT, -R4.reuse, UR11, RZ ;  /* 0x0000000b04067c10 */ /* 0x040fe4000fffe1ff */
[----:B------:R-:W-:Y:S02]  /*0240*/  IADD3 R5, PT, PT, -R4, UR7, RZ ;  /* 0x0000000704057c10 */ /* 0x000fe4000fffe1ff */
[----:B------:R-:W-:Y:S02]  /*0250*/  ISETP.GE.U32.AND P1, PT, R6, 0xf, PT ;  /* 0x0000000f0600780c */ /* 0x000fe40003f26070 */
[----:B---3--:R-:W-:-:S04]  /*0260*/  LOP3.LUT R14, R5, 0xf, RZ, 0xc0, !PT ;  /* 0x0000000f050e7812 */ /* 0x008fc800078ec0ff */
[----:B------:R-:W-:-:S07]  /*0270*/  ISETP.NE.AND P0, PT, R14, RZ, PT ;  /* 0x000000ff0e00720c */ /* 0x000fce0003f05270 */
[----:B------:R-:W-:Y:S06]  /*0280*/  @!P1 BRA `(.L_x_3) ;  /* 0x0000000000b49947 */ /* 0x000fec0003800000 */
[----:B------:R-:W0:Y:S01]  /*0290*/  LDC.64 R6, c[0x0][0x388] ;  /* 0x0000e200ff067b82 */ /* 0x000e220000000a00 */
[----:B-1----:R-:W-:-:S04]  /*02a0*/  LOP3.LUT R12, R5, 0xfffffff0, RZ, 0xc0, !PT ;  /* 0xfffffff0050c7812 */ /* 0x002fc800078ec0ff */
[----:B------:R-:W-:Y:S02]  /*02b0*/  IADD3 R12, PT, PT, -R12, RZ, RZ ;  /* 0x000000ff0c0c7210 */ /* 0x000fe40007ffe1ff */
[----:B0-----:R-:W-:-:S05]  /*02c0*/  IADD3 R6, P1, PT, R6, 0x20, RZ ;  /* 0x0000002006067810 */ /* 0x001fca0007f3e0ff */
[----:B------:R-:W-:-:S08]  /*02d0*/  IMAD.X R7, RZ, RZ, R7, P1 ;  /* 0x000000ffff077224 */ /* 0x000fd000008e0607 */
.L_x_4:
[----:B------:R-:W0:Y:S02]  /*02e0*/  LDC.64 R10, c[0x0][0x380] ;  /* 0x0000e000ff0a7b82 */ /* 0x000e240000000a00 */
[----:B0-----:R-:W-:-:S05]  /*02f0*/  IMAD.WIDE R10, R4, 0x4, R10 ;  /* 0x00000004040a7825 */ /* 0x001fca00078e020a */
[----:B----4-:R-:W2:Y:S01]  /*0300*/  LDG.E R13, desc[UR8][R10.64] ;  /* 0x000000080a0d7981 */ /* 0x010ea2000c1e1900 */
[----:B------:R-:W-:-:S05]  /*0310*/  IMAD.WIDE R8, R2, 0x4, R6 ;  /* 0x0000000402087825 */ /* 0x000fca00078e0206 */
[----:B--2---:R0:W-:Y:S04]  /*0320*/  STG.E desc[UR8][R8.64+-0x20], R13 ;  /* 0xffffe00d08007986 */ /* 0x0041e8000c101908 */
[----:B------:R-:W2:Y:S04]  /*0330*/  LDG.E R15, desc[UR8][R10.64+0x4] ;  /* 0x000004080a0f7981 */ /* 0x000ea8000c1e1900 */
[----:B--2---:R1:W-:Y:S04]  /*0340*/  STG.E desc[UR8][R8.64+-0x1c], R15 ;  /* 0xffffe40f08007986 */ /* 0x0043e8000c101908 */
[----:B------:R-:W2:Y:S04]  /*0350*/  LDG.E R17, desc[UR8][R10.64+0x8] ;  /* 0x000008080a117981 */ /* 0x000ea8000c1e1900 */
[----:B--2---:R2:W-:Y:S04]  /*0360*/  STG.E desc[UR8][R8.64+-0x18], R17 ;  /* 0xffffe81108007986 */ /* 0x0045e8000c101908 */
[----:B------:R-:W3:Y:S04]  /*0370*/  LDG.E R19, desc[UR8][R10.64+0xc] ;  /* 0x00000c080a137981 */ /* 0x000ee8000c1e1900 */
[----:B---3--:R3:W-:Y:S04]  /*0380*/  STG.E desc[UR8][R8.64+-0x14], R19 ;  /* 0xffffec1308007986 */ /* 0x0087e8000c101908 */
[----:B------:R-:W4:Y:S04]  /*0390*/  LDG.E R21, desc[UR8][R10.64+0x10] ;  /* 0x000010080a157981 */ /* 0x000f28000c1e1900 */
[----:B----4-:R4:W-:Y:S04]  /*03a0*/  STG.E desc[UR8][R8.64+-0x10], R21 ;  /* 0xfffff01508007986 */ /* 0x0109e8000c101908 */
[----:B------:R-:W5:Y:S04]  /*03b0*/  LDG.E R23, desc[UR8][R10.64+0x14] ;  /* 0x000014080a177981 */ /* 0x000f68000c1e1900 */
[----:B-----5:R5:W-:Y:S04]  /*03c0*/  STG.E desc[UR8][R8.64+-0xc], R23 ;  /* 0xfffff41708007986 */ /* 0x020be8000c101908 */
[----:B0-----:R-:W2:Y:S04]  /*03d0*/  LDG.E R13, desc[UR8][R10.64+0x18] ;  /* 0x000018080a0d7981 */ /* 0x001ea8000c1e1900 */
[----:B--2---:R0:W-:Y:S04]  /*03e0*/  STG.E desc[UR8][R8.64+-0x8], R13 ;  /* 0xfffff80d08007986 */ /* 0x0041e8000c101908 */
[----:B-1----:R-:W2:Y:S04]  /*03f0*/  LDG.E R15, desc[UR8][R10.64+0x1c] ;  /* 0x00001c080a0f7981 */ /* 0x002ea8000c1e1900 */
[----:B--2---:R1:W-:Y:S04]  /*0400*/  STG.E desc[UR8][R8.64+-0x4], R15 ;  /* 0xfffffc0f08007986 */ /* 0x0043e8000c101908 */
[----:B------:R-:W2:Y:S04]  /*0410*/  LDG.E R17, desc[UR8][R10.64+0x20] ;  /* 0x000020080a117981 */ /* 0x000ea8000c1e1900 */
[----:B--2---:R2:W-:Y:S04]  /*0420*/  STG.E desc[UR8][R8.64], R17 ;  /* 0x0000001108007986 */ /* 0x0045e8000c101908 */
[----:B---3--:R-:W3:Y:S04]  /*0430*/  LDG.E R19, desc[UR8][R10.64+0x24] ;  /* 0x000024080a137981 */ /* 0x008ee8000c1e1900 */
[----:B---3--:R3:W-:Y:S04]  /*0440*/  STG.E desc[UR8][R8.64+0x4], R19 ;  /* 0x0000041308007986 */ /* 0x0087e8000c101908 */
[----:B----4-:R-:W4:Y:S04]  /*0450*/  LDG.E R21, desc[UR8][R10.64+0x28] ;  /* 0x000028080a157981 */ /* 0x010f28000c1e1900 */
[----:B----4-:R4:W-:Y:S04]  /*0460*/  STG.E desc[UR8][R8.64+0x8], R21 ;  /* 0x0000081508007986 */ /* 0x0109e8000c101908 */
[----:B-----5:R-:W5:Y:S04]  /*0470*/  LDG.E R23, desc[UR8][R10.64+0x2c] ;  /* 0x00002c080a177981 */ /* 0x020f68000c1e1900 */
[----:B-----5:R4:W-:Y:S04]  /*0480*/  STG.E desc[UR8][R8.64+0xc], R23 ;  /* 0x00000c1708007986 */ /* 0x0209e8000c101908 */
[----:B0-----:R-:W5:Y:S04]  /*0490*/  LDG.E R13, desc[UR8][R10.64+0x30] ;  /* 0x000030080a0d7981 */ /* 0x001f68000c1e1900 */
[----:B-----5:R4:W-:Y:S04]  /*04a0*/  STG.E desc[UR8][R8.64+0x10], R13 ;  /* 0x0000100d08007986 */ /* 0x0209e8000c101908 */
[----:B-1----:R-:W5:Y:S04]  /*04b0*/  LDG.E R15, desc[UR8][R10.64+0x34] ;  /* 0x000034080a0f7981 */ /* 0x002f68000c1e1900 */
[----:B-----5:R4:W-:Y:S04]  /*04c0*/  STG.E desc[UR8][R8.64+0x14], R15 ;  /* 0x0000140f08007986 */ /* 0x0209e8000c101908 */
[----:B--2---:R-:W2:Y:S01]  /*04d0*/  LDG.E R17, desc[UR8][R10.64+0x38] ;  /* 0x000038080a117981 */ /* 0x004ea2000c1e1900 */
[----:B------:R-:W-:-:S05]  /*04e0*/  VIADD R12, R12, 0x10 ;  /* 0x000000100c0c7836 */ /* 0x000fca0000000000 */
[----:B------:R-:W-:Y:S01]  /*04f0*/  ISETP.NE.AND P1, PT, R12, RZ, PT ;  /* 0x000000ff0c00720c */ /* 0x000fe20003f25270 */
[----:B--2---:R4:W-:Y:S04]  /*0500*/  STG.E desc[UR8][R8.64+0x18], R17 ;  /* 0x0000181108007986 */ /* 0x0049e8000c101908 */
[----:B---3--:R-:W2:Y:S01]  /*0510*/  LDG.E R19, desc[UR8][R10.64+0x3c] ;  /* 0x00003c080a137981 */ /* 0x008ea2000c1e1900 */
[----:B------:R-:W-:Y:S01]  /*0520*/  VIADD R2, R2, 0x10 ;  /* 0x0000001002027836 */ /* 0x000fe20000000000 */
[----:B------:R-:W-:Y:S02]  /*0530*/  IADD3 R4, PT, PT, R4, 0x10, RZ ;  /* 0x0000001004047810 */ /* 0x000fe40007ffe0ff */
[----:B--2---:R4:W-:Y:S04]  /*0540*/  STG.E desc[UR8][R8.64+0x1c], R19 ;  /* 0x00001c1308007986 */ /* 0x0049e8000c101908 */
[----:B------:R-:W-:Y:S05]  /*0550*/  @P1 BRA `(.L_x_4) ;  /* 0xfffffffc00601947 */ /* 0x000fea000383ffff */
.L_x_3:
[----:B------:R-:W-:Y:S05]  /*0560*/  @!P0 BRA `(.L_x_2) ;  /* 0x0000000000e88947 */ /* 0x000fea0003800000 */
[----:B------:R-:W-:Y:S02]  /*0570*/  ISETP.GE.U32.AND P0, PT, R14, 0x8, PT ;  /* 0x000000080e00780c */ /* 0x000fe40003f06070 */
[----:B------:R-:W-:-:S04]  /*0580*/  LOP3.LUT R10, R5, 0x7, RZ, 0xc0, !PT ;  /* 0x00000007050a7812 */ /* 0x000fc800078ec0ff */
[----:B------:R-:W-:-:S07]  /*0590*/  ISETP.NE.AND P1, PT, R10, RZ, PT ;  /* 0x000000ff0a00720c */ /* 0x000fce0003f25270 */
[----:B------:R-:W-:Y:S06]  /*05a0*/  @!P0 BRA `(.L_x_5) ;  /* 0x0000000000588947 */ /* 0x000fec0003800000 */
[----:B------:R-:W0:Y:S08]  /*05b0*/  LDC.64 R6, c[0x0][0x380] ;  /* 0x0000e000ff067b82 */ /* 0x000e300000000a00 */
[----:B----4-:R-:W2:Y:S01]  /*05c0*/  LDC.64 R8, c[0x0][0x388] ;  /* 0x0000e200ff087b82 */ /* 0x010ea20000000a00 */
[----:B0-----:R-:W-:-:S05]  /*05d0*/  IMAD.WIDE R6, R4, 0x4, R6 ;  /* 0x0000000404067825 */ /* 0x001fca00078e0206 */
[----:B------:R-:W3:Y:S01]  /*05e0*/  LDG.E R11, desc[UR8][R6.64] ;  /* 0x00000008060b7981 */ /* 0x000ee2000c1e1900 */
[----:B--2---:R-:W-:-:S05]  /*05f0*/  IMAD.WIDE R8, R2, 0x4, R8 ;  /* 0x0000000402087825 */ /* 0x004fca00078e0208 */
[----:B---3--:R0:W-:Y:S04]  /*0600*/  STG.E desc[UR8][R8.64], R11 ;  /* 0x0000000b08007986 */ /* 0x0081e8000c101908 */
[----:B-1----:R-:W2:Y:S04]  /*0610*/  LDG.E R13, desc[UR8][R6.64+0x4] ;  /* 0x00000408060d7981 */ /* 0x002ea8000c1e1900 */
[----:B--2---:R1:W-:Y:S04]  /*0620*/  STG.E desc[UR8][R8.64+0x4], R13 ;  /* 0x0000040d08007986 */ /* 0x0043e8000c101908 */
[----:B------:R-:W2:Y:S04]  /*0630*/  LDG.E R15, desc[UR8][R6.64+0x8] ;  /* 0x00000808060f7981 */ /* 0x000ea8000c1e1900 */
[----:B--2---:R2:W-:Y:S04]  /*0640*/  STG.E desc[UR8][R8.64+0x8], R15 ;  /* 0x0000080f08007986 */ /* 0x0045e8000c101908 */
[----:B------:R-:W3:Y:S04]  /*0650*/  LDG.E R17, desc[UR8][R6.64+0xc] ;  /* 0x00000c0806117981 */ /* 0x000ee8000c1e1900 */
[----:B---3--:R2:W-:Y:S04]  /*0660*/  STG.E desc[UR8][R8.64+0xc], R17 ;  /* 0x00000c1108007986 */ /* 0x0085e8000c101908 */
[----:B------:R-:W3:Y:S04]  /*0670*/  LDG.E R19, desc[UR8][R6.64+0x10] ;  /* 0x0000100806137981 */ /* 0x000ee8000c1e1900 */
[----:B---3--:R2:W-:Y:S04]  /*0680*/  STG.E desc[UR8][R8.64+0x10], R19 ;  /* 0x0000101308007986 */ /* 0x0085e8000c101908 */
[----:B------:R-:W3:Y:S04]  /*0690*/  LDG.E R21, desc[UR8][R6.64+0x14] ;  /* 0x0000140806157981 */ /* 0x000ee8000c1e1900 */
[----:B---3--:R2:W-:Y:S04]  /*06a0*/  STG.E desc[UR8][R8.64+0x14], R21 ;  /* 0x0000141508007986 */ /* 0x0085e8000c101908 */
[----:B0-----:R-:W3:Y:S04]  /*06b0*/  LDG.E R11, desc[UR8][R6.64+0x18] ;  /* 0x00001808060b7981 */ /* 0x001ee8000c1e1900 */
[----:B---3--:R2:W-:Y:S04]  /*06c0*/  STG.E desc[UR8][R8.64+0x18], R11 ;  /* 0x0000180b08007986 */ /* 0x0085e8000c101908 */
[----:B-1----:R-:W3:Y:S01]  /*06d0*/  LDG.E R13, desc[UR8][R6.64+0x1c] ;  /* 0x00001c08060d7981 */ /* 0x002ee2000c1e1900 */
[----:B------:R-:W-:-:S02]  /*06e0*/  VIADD R4, R4, 0x8 ;  /* 0x0000000804047836 */ /* 0x000fc40000000000 */
[----:B------:R-:W-:Y:S01]  /*06f0*/  VIADD R2, R2, 0x8 ;  /* 0x0000000802027836 */ /* 0x000fe20000000000 */
[----:B---3--:R2:W-:Y:S06]  /*0700*/  STG.E desc[UR8][R8.64+0x1c], R13 ;  /* 0x00001c0d08007986 */ /* 0x0085ec000c101908 */
.L_x_5:
[----:B------:R-:W-:Y:S05]  /*0710*/  @!P1 BRA `(.L_x_2) ;  /* 0x00000000007c9947 */ /* 0x000fea0003800000 */
[----:B------:R-:W-:Y:S02]  /*0720*/  ISETP.GE.U32.AND P0, PT, R10, 0x4, PT ;  /* 0x000000040a00780c */ /* 0x000fe40003f06070 */
[----:B-1----:R-:W-:-:S04]  /*0730*/  LOP3.LUT R12, R5, 0x3, RZ, 0xc0, !PT ;  /* 0x00000003050c7812 */ /* 0x002fc800078ec0ff */
[----:B------:R-:W-:-:S07]  /*0740*/  ISETP.NE.AND P1, PT, R12, RZ, PT ;  /* 0x000000ff0c00720c */ /* 0x000fce0003f25270 */
[----:B------:R-:W-:Y:S06]  /*0750*/  @!P0 BRA `(.L_x_6) ;  /* 0x0000000000388947 */ /* 0x000fec0003800000 */
[----:B------:R-:W0:Y:S08]  /*0760*/  LDC.64 R6, c[0x0][0x380] ;  /* 0x0000e000ff067b82 */ /* 0x000e300000000a00 */
[----:B--2-4-:R-:W1:Y:S01]  /*0770*/  LDC.64 R8, c[0x0][0x388] ;  /* 0x0000e200ff087b82 */ /* 0x014e620000000a00 */
[----:B0-----:R-:W-:-:S05]  /*0780*/  IMAD.WIDE R6, R4, 0x4, R6 ;  /* 0x0000000404067825 */ /* 0x001fca00078e0206 */
[----:B------:R-:W2:Y:S01]  /*0790*/  LDG.E R5, desc[UR8][R6.64] ;  /* 0x0000000806057981 */ /* 0x000ea2000c1e1900 */
[----:B-1----:R-:W-:-:S05]  /*07a0*/  IMAD.WIDE R8, R2, 0x4, R8 ;  /* 0x0000000402087825 */ /* 0x002fca00078e0208 */
[----:B--2---:R0:W-:Y:S04]  /*07b0*/  STG.E desc[UR8][R8.64], R5 ;  /* 0x0000000508007986 */ /* 0x0041e8000c101908 */
[----:B------:R-:W2:Y:S04]  /*07c0*/  LDG.E R11, desc[UR8][R6.64+0x4] ;  /* 0x00000408060b7981 */ /* 0x000ea8000c1e1900 */
[----:B--2---:R0:W-:Y:S04]  /*07d0*/  STG.E desc[UR8][R8.64+0x4], R11 ;  /* 0x0000040b08007986 */ /* 0x0041e8000c101908 */
[----:B------:R-:W2:Y:S04]  /*07e0*/  LDG.E R13, desc[UR8][R6.64+0x8] ;  /* 0x00000808060d7981 */ /* 0x000ea8000c1e1900 */
[----:B--2---:R0:W-:Y:S04]  /*07f0*/  STG.E desc[UR8][R8.64+0x8], R13 ;  /* 0x0000080d08007986 */ /* 0x0041e8000c101908 */
[----:B------:R-:W2:Y:S01]  /*0800*/  LDG.E R15, desc[UR8][R6.64+0xc] ;  /* 0x00000c08060f7981 */ /* 0x000ea2000c1e1900 */
[----:B------:R-:W-:Y:S01]  /*0810*/  VIADD R4, R4, 0x4 ;  /* 0x0000000404047836 */ /* 0x000fe20000000000 */
[----:B------:R-:W-:-:S02]  /*0820*/  IADD3 R2, PT, PT, R2, 0x4, RZ ;  /* 0x0000000402027810 */ /* 0x000fc40007ffe0ff */
[----:B--2---:R0:W-:Y:S05]  /*0830*/  STG.E desc[UR8][R8.64+0xc], R15 ;  /* 0x00000c0f08007986 */ /* 0x0041ea000c101908 */
.L_x_6:
[----:B------:R-:W-:Y:S05]  /*0840*/  @!P1 BRA `(.L_x_2) ;  /* 0x0000000000309947 */ /* 0x000fea0003800000 */
[----:B0-2---:R-:W0:Y:S01]  /*0850*/  LDC.64 R10, c[0x0][0x380] ;  /* 0x0000e000ff0a7b82 */ /* 0x005e220000000a00 */
[----:B------:R-:W-:-:S07]  /*0860*/  IMAD.MOV R5, RZ, RZ, -R12 ;  /* 0x000000ffff057224 */ /* 0x000fce00078e0a0c */
[----:B----4-:R-:W1:Y:S02]  /*0870*/  LDC.64 R8, c[0x0][0x388] ;  /* 0x0000e200ff087b82 */ /* 0x010e640000000a00 */
.L_x_7:
[----:B0-----:R-:W-:-:S06]  /*0880*/  IMAD.WIDE R12, R4, 0x4, R10 ;  /* 0x00000004040c7825 */ /* 0x001fcc00078e020a */
[----:B------:R-:W2:Y:S01]  /*0890*/  LDG.E R13, desc[UR8][R12.64] ;  /* 0x000000080c0d7981 */ /* 0x000ea2000c1e1900 */
[----:B------:R-:W-:Y:S02]  /*08a0*/  VIADD R5, R5, 0x1 ;  /* 0x0000000105057836 */ /* 0x000fe40000000000 */
[C---:B-1----:R-:W-:Y:S01]  /*08b0*/  IMAD.WIDE R6, R2.reuse, 0x4, R8 ;  /* 0x0000000402067825 */ /* 0x042fe200078e0208 */
[----:B------:R-:W-:Y:S02]  /*08c0*/  IADD3 R2, PT, PT, R2, 0x1, RZ ;  /* 0x0000000102027810 */ /* 0x000fe40007ffe0ff */
[----:B------:R-:W-:Y:S01]  /*08d0*/  ISETP.NE.AND P0, PT, R5, RZ, PT ;  /* 0x000000ff0500720c */ /* 0x000fe20003f05270 */
[----:B------:R-:W-:Y:S01]  /*08e0*/  VIADD R4, R4, 0x1 ;  /* 0x0000000104047836 */ /* 0x000fe20000000000 */
[----:B--2---:R0:W-:Y:S11]  /*08f0*/  STG.E desc[UR8][R6.64], R13 ;  /* 0x0000000d06007986 */ /* 0x0041f6000c101908 */
[----:B------:R-:W-:Y:S05]  /*0900*/  @P0 BRA `(.L_x_7) ;  /* 0xfffffffc00dc0947 */ /* 0x000fea000383ffff */
.L_x_2:
[----:B------:R-:W-:-:S13]  /*0910*/  ISETP.GT.AND P0, PT, R3, UR4, PT ;  /* 0x0000000403007c0c */ /* 0x000fda000bf04270 */
[----:B------:R-:W-:Y:S05]  /*0920*/  @P0 BRA `(.L_x_8) ;  /* 0x0000000400b80947 */ /* 0x000fea0003800000 */
[----:B------:R-:W-:-:S04]  /*0930*/  IADD3 R4, PT, PT, -R3, UR4, RZ ;  /* 0x0000000403047c10 */ /* 0x000fc8000fffe1ff */
[C---:B------:R-:W-:Y:S01]  /*0940*/  ISETP.GE.U32.AND P1, PT, R4.reuse, 0xf, PT ;  /* 0x0000000f0400780c */ /* 0x040fe20003f26070 */
[----:B------:R-:W-:-:S05]  /*0950*/  VIADD R10, R4, 0x1 ;  /* 0x00000001040a7836 */ /* 0x000fca0000000000 */
[----:B-1----:R-:W-:-:S04]  /*0960*/  LOP3.LUT R12, R10, 0xf, RZ, 0xc0, !PT ;  /* 0x0000000f0a0c7812 */ /* 0x002fc800078ec0ff */
[----:B------:R-:W-:-:S03]  /*0970*/  ISETP.NE.AND P0, PT, R12, RZ, PT ;  /* 0x000000ff0c00720c */ /* 0x000fc60003f05270 */
[----:B------:R-:W-:Y:S10]  /*0980*/  @!P1 BRA `(.L_x_9) ;  /* 0x0000000000b49947 */ /* 0x000ff40003800000 */
[----:B0-----:R-:W0:Y:S01]  /*0990*/  LDC.64 R4, c[0x0][0x388] ;  /* 0x0000e200ff047b82 */ /* 0x001e220000000a00 */
[----:B--2---:R-:W-:-:S05]  /*09a0*/  LOP3.LUT R11, R10, 0xfffffff0, RZ, 0xc0, !PT ;  /* 0xfffffff00a0b7812 */ /* 0x004fca00078ec0ff */
[----:B------:R-:W-:Y:S01]  /*09b0*/  IMAD.MOV R11, RZ, RZ, -R11 ;  /* 0x000000ffff0b7224 */ /* 0x000fe200078e0a0b */
[----:B0-----:R-:W-:-:S05]  /*09c0*/  IADD3 R4, P1, PT, R4, 0x20, RZ ;  /* 0x0000002004047810 */ /* 0x001fca0007f3e0ff */
[----:B------:R-:W-:-:S08]  /*09d0*/  IMAD.X R5, RZ, RZ, R5, P1 ;  /* 0x000000ffff057224 */ /* 0x000fd000008e0605 */
.L_x_10:
[----:B----4-:R-:W0:Y:S02]  /*09e0*/  LDC.64 R8, c[0x0][0x380] ;  /* 0x0000e000ff087b82 */ /* 0x010e240000000a00 */
[----:B0-----:R-:W-:-:S05]  /*09f0*/  IMAD.WIDE R8, R3, 0x4, R8 ;  /* 0x0000000403087825 */ /* 0x001fca00078e0208 */
[----:B------:R-:W2:Y:S01]  /*0a00*/  LDG.E R13, desc[UR8][R8.64] ;  /* 0x00000008080d7981 */ /* 0x000ea2000c1e1900 */
[----:B------:R-:W-:-:S05]  /*0a10*/  IMAD.WIDE R6, R2, 0x4, R4 ;  /* 0x0000000402067825 */ /* 0x000fca00078e0204 */
[----:B--2---:R0:W-:Y:S04]  /*0a20*/  STG.E desc[UR8][R6.64+-0x20], R13 ;  /* 0xffffe00d06007986 */ /* 0x0041e8000c101908 */
[----:B---3--:R-:W2:Y:S04]  /*0a30*/  LDG.E R15, desc[UR8][R8.64+0x4] ;  /* 0x00000408080f7981 */ /* 0x008ea8000c1e1900 */
        /* <DEDUP_REMOVED lines=26> */
[----:B------:R-:W-:-:S04]  /*0be0*/  IADD3 R11, PT, PT, R11, 0x10, RZ ;  /* 0x000000100b0b7810 */ /* 0x000fc80007ffe0ff */
[----:B------:R-:W-:Y:S01]  /*0bf0*/  ISETP.NE.AND P1, PT, R11, RZ, PT ;  /* 0x000000ff0b00720c */ /* 0x000fe20003f25270 */
[----:B--2---:R4:W-:Y:S04]  /*0c00*/  STG.E desc[UR8][R6.64+0x18], R17 ;  /* 0x0000181106007986 */ /* 0x0049e8000c101908 */
[----:B---3--:R-:W2:Y:S01]  /*0c10*/  LDG.E R19, desc[UR8][R8.64+0x3c] ;  /* 0x00003c0808137981 */ /* 0x008ea2000c1e1900 */
[----:B------:R-:W-:Y:S02]  /*0c20*/  VIADD R2, R2, 0x10 ;  /* 0x0000001002027836 */ /* 0x000fe40000000000 */
[----:B------:R-:W-:Y:S01]  /*0c30*/  VIADD R3, R3, 0x10 ;  /* 0x0000001003037836 */ /* 0x000fe20000000000 */
[----:B--2---:R4:W-:Y:S04]  /*0c40*/  STG.E desc[UR8][R6.64+0x1c], R19 ;  /* 0x00001c1306007986 */ /* 0x0049e8000c101908 */
[----:B------:R-:W-:Y:S05]  /*0c50*/  @P1 BRA `(.L_x_10) ;  /* 0xfffffffc00601947 */ /* 0x000fea000383ffff */
.L_x_9:
[----:B------:R-:W-:Y:S05]  /*0c60*/  @!P0 BRA `(.L_x_8) ;  /* 0x0000000000e88947 */ /* 0x000fea0003800000 */
[----:B------:R-:W-:Y:S02]  /*0c70*/  ISETP.GE.U32.AND P0, PT, R12, 0x8, PT ;  /* 0x000000080c00780c */ /* 0x000fe40003f06070 */
[----:B0-2-4-:R-:W-:-:S04]  /*0c80*/  LOP3.LUT R8, R10, 0x7, RZ, 0xc0, !PT ;  /* 0x000000070a087812 */ /* 0x015fc800078ec0ff */
[----:B------:R-:W-:-:S07]  /*0c90*/  ISETP.NE.AND P1, PT, R8, RZ, PT ;  /* 0x000000ff0800720c */ /* 0x000fce0003f25270 */
[----:B------:R-:W-:Y:S06]  /*0ca0*/  @!P0 BRA `(.L_x_11) ;  /* 0x0000000000588947 */ /* 0x000fec0003800000 */
[----:B------:R-:W0:Y:S08]  /*0cb0*/  LDC.64 R4, c[0x0][0x380] ;  /* 0x0000e000ff047b82 */ /* 0x000e300000000a00 */
[----:B------:R-:W1:Y:S01]  /*0cc0*/  LDC.64 R6, c[0x0][0x388] ;  /* 0x0000e200ff067b82 */ /* 0x000e620000000a00 */
        /* <DEDUP_REMOVED lines=8> */
[----:B---3--:R-:W3:Y:S04]  /*0d50*/  LDG.E R15, desc[UR8][R4.64+0xc] ;  /* 0x00000c08040f7981 */ /* 0x008ee8000c1e1900 */
        /* <DEDUP_REMOVED lines=8> */
[----:B------:R-:W-:Y:S01]  /*0de0*/  IADD3 R3, PT, PT, R3, 0x8, RZ ;  /* 0x0000000803037810 */ /* 0x000fe20007ffe0ff */
[----:B------:R-:W-:-:S02]  /*0df0*/  VIADD R2, R2, 0x8 ;  /* 0x0000000802027836 */ /* 0x000fc40000000000 */
[----:B---3--:R2:W-:Y:S05]  /*0e00*/  STG.E desc[UR8][R6.64+0x1c], R11 ;  /* 0x00001c0b06007986 */ /* 0x0085ea000c101908 */
.L_x_11:
[----:B------:R-:W-:Y:S05]  /*0e10*/  @!P1 BRA `(.L_x_8) ;  /* 0x00000000007c9947 */ /* 0x000fea0003800000 */
[----:B------:R-:W-:Y:S02]  /*0e20*/  ISETP.GE.U32.AND P0, PT, R8, 0x4, PT ;  /* 0x000000040800780c */ /* 0x000fe40003f06070 */
[----:B------:R-:W-:-:S04]  /*0e30*/  LOP3.LUT R10, R10, 0x3, RZ, 0xc0, !PT ;  /* 0x000000030a0a7812 */ /* 0x000fc800078ec0ff */
[----:B------:R-:W-:-:S07]  /*0e40*/  ISETP.NE.AND P1, PT, R10, RZ, PT ;  /* 0x000000ff0a00720c */ /* 0x000fce0003f25270 */
[----:B------:R-:W-:Y:S06]  /*0e50*/  @!P0 BRA `(.L_x_12) ;  /* 0x0000000000388947 */ /* 0x000fec0003800000 */
[----:B------:R-:W0:Y:S08]  /*0e60*/  LDC.64 R4, c[0x0][0x380] ;  /* 0x0000e000ff047b82 */ /* 0x000e300000000a00 */
[----:B--2---:R-:W1:Y:S01]  /*0e70*/  LDC.64 R6, c[0x0][0x388] ;  /* 0x0000e200ff067b82 */ /* 0x004e620000000a00 */
        /* <DEDUP_REMOVED lines=8> */
[----:B---3--:R-:W2:Y:S01]  /*0f00*/  LDG.E R15, desc[UR8][R4.64+0xc] ;  /* 0x00000c08040f7981 */ /* 0x008ea2000c1e1900 */
[----:B------:R-:W-:Y:S01]  /*0f10*/  VIADD R3, R3, 0x4 ;  /* 0x0000000403037836 */ /* 0x000fe20000000000 */
[----:B------:R-:W-:-:S02]  /*0f20*/  IADD3 R2, PT, PT, R2, 0x4, RZ ;  /* 0x0000000402027810 */ /* 0x000fc40007ffe0ff */
[----:B--2---:R0:W-:Y:S05]  /*0f30*/  STG.E desc[UR8][R6.64+0xc], R15 ;  /* 0x00000c0f06007986 */ /* 0x0041ea000c101908 */
.L_x_12:
[----:B------:R-:W-:Y:S05]  /*0f40*/  @!P1 BRA `(.L_x_8) ;  /* 0x0000000000309947 */ /* 0x000fea0003800000 */
[----:B0-2---:R-:W0:Y:S01]  /*0f50*/  LDC.64 R8, c[0x0][0x380] ;  /* 0x0000e000ff087b82 */ /* 0x005e220000000a00 */
[----:B------:R-:W-:-:S07]  /*0f60*/  IMAD.MOV R12, RZ, RZ, -R10 ;  /* 0x000000ffff0c7224 */ /* 0x000fce00078e0a0a */
[----:B------:R-:W1:Y:S02]  /*0f70*/  LDC.64 R4, c[0x0][0x388] ;  /* 0x0000e200ff047b82 */ /* 0x000e640000000a00 */
.L_x_13:
[----:B0-----:R-:W-:-:S06]  /*0f80*/  IMAD.WIDE R10, R3, 0x4, R8 ;  /* 0x00000004030a7825 */ /* 0x001fcc00078e0208 */
[----:B------:R-:W2:Y:S01]  /*0f90*/  LDG.E R11, desc[UR8][R10.64] ;  /* 0x000000080a0b7981 */ /* 0x000ea2000c1e1900 */
[----:B------:R-:W-:Y:S01]  /*0fa0*/  VIADD R12, R12, 0x1 ;  /* 0x000000010c0c7836 */ /* 0x000fe20000000000 */
[----:B------:R-:W-:Y:S01]  /*0fb0*/  IADD3 R3, PT, PT, R3, 0x1, RZ ;  /* 0x0000000103037810 */ /* 0x000fe20007ffe0ff */
[----:B-1----:R-:W-:-:S03]  /*0fc0*/  IMAD.WIDE R6, R2, 0x4, R4 ;  /* 0x0000000402067825 */ /* 0x002fc600078e0204 */
[----:B------:R-:W-:Y:S01]  /*0fd0*/  ISETP.NE.AND P0, PT, R12, RZ, PT ;  /* 0x000000ff0c00720c */ /* 0x000fe20003f05270 */
[----:B------:R-:W-:Y:S01]  /*0fe0*/  VIADD R2, R2, 0x1 ;  /* 0x0000000102027836 */ /* 0x000fe20000000000 */
[----:B--2---:R0:W-:Y:S11]  /*0ff0*/  STG.E desc[UR8][R6.64], R11 ;  /* 0x0000000b06007986 */ /* 0x0041f6000c101908 */
[----:B------:R-:W-:Y:S05]  /*1000*/  @P0 BRA `(.L_x_13) ;  /* 0xfffffffc00dc0947 */ /* 0x000fea000383ffff */
.L_x_8:
[----:B------:R-:W5:Y:S02]  /*1010*/  LDC R3, c[0x0][0x390] ;  /* 0x0000e400ff037b82 */ /* 0x000f640000000800 */
[----:B-----5:R-:W-:-:S13]  /*1020*/  ISETP.GT.AND P0, PT, R3, UR4, PT ;  /* 0x0000000403007c0c */ /* 0x020fda000bf04270 */
[----:B-1----:R-:W-:Y:S05]  /*1030*/  @P0 EXIT ;  /* 0x000000000000094d */ /* 0x002fea0003800000 */
[----:B------:R-:W-:-:S04]  /*1040*/  IADD3 R3, PT, PT, -R3, UR4, RZ ;  /* 0x0000000403037c10 */ /* 0x000fc8000fffe1ff */
[C---:B------:R-:W-:Y:S01]  /*1050*/  ISETP.GE.U32.AND P1, PT, R3.reuse, 0xf, PT ;  /* 0x0000000f0300780c */ /* 0x040fe20003f26070 */
[----:B------:R-:W-:-:S05]  /*1060*/  VIADD R2, R3, 0x1 ;  /* 0x0000000103027836 */ /* 0x000fca0000000000 */
[----:B0-2-4-:R-:W-:-:S04]  /*1070*/  LOP3.LUT R8, R2, 0xf, RZ, 0xc0, !PT ;  /* 0x0000000f02087812 */ /* 0x015fc800078ec0ff */
[----:B------:R-:W-:-:S03]  /*1080*/  ISETP.NE.AND P0, PT, R8, RZ, PT ;  /* 0x000000ff0800720c */ /* 0x000fc60003f05270 */
[----:B------:R-:W-:Y:S10]  /*1090*/  @!P1 BRA `(.L_x_14) ;  /* 0x0000000000a89947 */ /* 0x000ff40003800000 */
[----:B------:R-:W-:-:S04]  /*10a0*/  LOP3.LUT R3, R2, 0xfffffff0, RZ, 0xc0, !PT ;  /* 0xfffffff002037812 */ /* 0x000fc800078ec0ff */
[----:B------:R-:W-:-:S07]  /*10b0*/  IADD3 R3, PT, PT, -R3, RZ, RZ ;  /* 0x000000ff03037210 */ /* 0x000fce0007ffe1ff */
.L_x_15:
[----:B------:R-:W0:Y:S08]  /*10c0*/  LDC.64 R4, c[0x0][0x388] ;  /* 0x0000e200ff047b82 */ /* 0x000e300000000a00 */
[----:B----4-:R-:W1:Y:S01]  /*10d0*/  LDC.64 R6, c[0x0][0x380] ;  /* 0x0000e000ff067b82 */ /* 0x010e620000000a00 */
        /* <DEDUP_REMOVED lines=35> */
[----:B------:R-:W-:-:S03]  /*1310*/  VIADD R0, R0, 0x10 ;  /* 0x0000001000007836 */ /* 0x000fc60000000000 */
[----:B--2---:R4:W-:Y:S04]  /*1320*/  STG.E desc[UR8][R6.64+0x3c], R15 ;  /* 0x00003c0f06007986 */ /* 0x0049e8000c101908 */
[----:B------:R-:W-:Y:S05]  /*1330*/  @P1 BRA `(.L_x_15) ;  /* 0xfffffffc00601947 */ /* 0x000fea000383ffff */
.L_x_14:
[----:B------:R-:W-:Y:S05]  /*1340*/  @!P0 EXIT ;  /* 0x000000000000894d */ /* 0x000fea0003800000 */
[----:B------:R-:W-:Y:S02]  /*1350*/  ISETP.GE.U32.AND P0, PT, R8, 0x8, PT ;  /* 0x000000080800780c */ /* 0x000fe40003f06070 */
[----:B------:R-:W-:-:S04]  /*1360*/  LOP3.LUT R10, R2, 0x7, RZ, 0xc0, !PT ;  /* 0x00000007020a7812 */ /* 0x000fc800078ec0ff */
[----:B------:R-:W-:-:S07]  /*1370*/  ISETP.NE.AND P1, PT, R10, RZ, PT ;  /* 0x000000ff0a00720c */ /* 0x000fce0003f25270 */
[----:B------:R-:W-:Y:S06]  /*1380*/  @!P0 BRA `(.L_x_16) ;  /* 0x0000000000548947 */ /* 0x000fec0003800000 */
        /* <DEDUP_REMOVED lines=10> */
[----:B------:R-:W4:Y:S04]  /*1430*/  LDG.E R13, desc[UR8][R4.64+0xc] ;  /* 0x00000c08040d7981 */ /* 0x000f28000c1e1900 */
[----:B----4-:R2:W-:Y:S04]  /*1440*/  STG.E desc[UR8][R6.64+0xc], R13 ;  /* 0x00000c0d06007986 */ /* 0x0105e8000c101908 */
[----:B---3--:R-:W3:Y:S04]  /*1450*/  LDG.E R15, desc[UR8][R4.64+0x10] ;  /* 0x00001008040f7981 */ /* 0x008ee8000c1e1900 */
[----:B---3--:R2:W-:Y:S04]  /*1460*/  STG.E desc[UR8][R6.64+0x10], R15 ;  /* 0x0000100f06007986 */ /* 0x0085e8000c101908 */
[----:B------:R-:W3:Y:S04]  /*1470*/  LDG.E R17, desc[UR8][R4.64+0x14] ;  /* 0x0000140804117981 */ /* 0x000ee8000c1e1900 */
[----:B---3--:R2:W-:Y:S04]  /*1480*/  STG.E desc[UR8][R6.64+0x14], R17 ;  /* 0x0000141106007986 */ /* 0x0085e8000c101908 */
[----:B0-----:R-:W3:Y:S04]  /*1490*/  LDG.E R3, desc[UR8][R4.64+0x18] ;  /* 0x0000180804037981 */ /* 0x001ee8000c1e1900 */
[----:B---3--:R2:W-:Y:S04]  /*14a0*/  STG.E desc[UR8][R6.64+0x18], R3 ;  /* 0x0000180306007986 */ /* 0x0085e8000c101908 */
[----:B-1----:R-:W3:Y:S01]  /*14b0*/  LDG.E R9, desc[UR8][R4.64+0x1c] ;  /* 0x00001c0804097981 */ /* 0x002ee2000c1e1900 */
[----:B------:R-:W-:-:S03]  /*14c0*/  IADD3 R0, PT, PT, R0, 0x8, RZ ;  /* 0x0000000800007810 */ /* 0x000fc60007ffe0ff */
[----:B---3--:R2:W-:Y:S04]  /*14d0*/  STG.E desc[UR8][R6.64+0x1c], R9 ;  /* 0x00001c0906007986 */ /* 0x0085e8000c101908 */
.L_x_16:
[----:B------:R-:W-:Y:S05]  /*14e0*/  @!P1 EXIT ;  /* 0x000000000000994d */ /* 0x000fea0003800000 */
[----:B------:R-:W-:Y:S02]  /*14f0*/  ISETP.GE.U32.AND P0, PT, R10, 0x4, PT ;  /* 0x000000040a00780c */ /* 0x000fe40003f06070 */
[----:B------:R-:W-:-:S04]  /*1500*/  LOP3.LUT R8, R2, 0x3, RZ, 0xc0, !PT ;  /* 0x0000000302087812 */ /* 0x000fc800078ec0ff */
[----:B------:R-:W-:-:S07]  /*1510*/  ISETP.NE.AND P1, PT, R8, RZ, PT ;  /* 0x000000ff0800720c */ /* 0x000fce0003f25270 */
[----:B------:R-:W-:Y:S06]  /*1520*/  @!P0 BRA `(.L_x_17) ;  /* 0x0000000000348947 */ /* 0x000fec0003800000 */
[----:B--2---:R-:W0:Y:S08]  /*1530*/  LDC.64 R2, c[0x0][0x388] ;  /* 0x0000e200ff027b82 */ /* 0x004e300000000a00 */
[----:B------:R-:W1:Y:S01]  /*1540*/  LDC.64 R4, c[0x0][0x380] ;  /* 0x0000e000ff047b82 */ /* 0x000e620000000a00 */
[----:B0-----:R-:W-:-:S05]  /*1550*/  IMAD.WIDE R2, R0, 0x4, R2 ;  /* 0x0000000400027825 */ /* 0x001fca00078e0202 */
[----:B----4-:R-:W2:Y:S01]  /*1560*/  LDG.E R7, desc[UR8][R2.64] ;  /* 0x0000000802077981 */ /* 0x010ea2000c1e1900 */
[----:B-1----:R-:W-:-:S05]  /*1570*/  IMAD.WIDE R4, R0, 0x4, R4 ;  /* 0x0000000400047825 */ /* 0x002fca00078e0204 */
[----:B--2---:R0:W-:Y:S04]  /*1580*/  STG.E desc[UR8][R4.64], R7 ;  /* 0x0000000704007986 */ /* 0x0041e8000c101908 */
[----:B------:R-:W2:Y:S04]  /*1590*/  LDG.E R9, desc[UR8][R2.64+0x4] ;  /* 0x0000040802097981 */ /* 0x000ea8000c1e1900 */
[----:B--2---:R0:W-:Y:S04]  /*15a0*/  STG.E desc[UR8][R4.64+0x4], R9 ;  /* 0x0000040904007986 */ /* 0x0041e8000c101908 */
[----:B------:R-:W2:Y:S04]  /*15b0*/  LDG.E R11, desc[UR8][R2.64+0x8] ;  /* 0x00000808020b7981 */ /* 0x000ea8000c1e1900 */
[----:B--2---:R0:W-:Y:S04]  /*15c0*/  STG.E desc[UR8][R4.64+0x8], R11 ;  /* 0x0000080b04007986 */ /* 0x0041e8000c101908 */
[----:B------:R-:W2:Y:S01]  /*15d0*/  LDG.E R13, desc[UR8][R2.64+0xc] ;  /* 0x00000c08020d7981 */ /* 0x000ea2000c1e1900 */
[----:B------:R-:W-:-:S03]  /*15e0*/  VIADD R0, R0, 0x4 ;  /* 0x0000000400007836 */ /* 0x000fc60000000000 */
[----:B--2---:R0:W-:Y:S04]  /*15f0*/  STG.E desc[UR8][R4.64+0xc], R13 ;  /* 0x00000c0d04007986 */ /* 0x0041e8000c101908 */
.L_x_17:
[----:B------:R-:W-:Y:S05]  /*1600*/  @!P1 EXIT ;  /* 0x000000000000994d */ /* 0x000fea0003800000 */
[----:B--2---:R-:W1:Y:S01]  /*1610*/  LDC.64 R2, c[0x0][0x380] ;  /* 0x0000e000ff027b82 */ /* 0x004e620000000a00 */
[----:B------:R-:W-:-:S07]  /*1620*/  IMAD.MOV R10, RZ, RZ, -R8 ;  /* 0x000000ffff0a7224 */ /* 0x000fce00078e0a08 */
[----:B0---4-:R-:W0:Y:S02]  /*1630*/  LDC.64 R6, c[0x0][0x388] ;  /* 0x0000e200ff067b82 */ /* 0x011e240000000a00 */
.L_x_18:
[----:B0-2---:R-:W-:-:S06]  /*1640*/  IMAD.WIDE R8, R0, 0x4, R6 ;  /* 0x0000000400087825 */ /* 0x005fcc00078e0206 */
[----:B------:R-:W2:Y:S01]  /*1650*/  LDG.E R9, desc[UR8][R8.64] ;  /* 0x0000000808097981 */ /* 0x000ea2000c1e1900 */
[----:B------:R-:W-:Y:S01]  /*1660*/  IADD3 R10, PT, PT, R10, 0x1, RZ ;  /* 0x000000010a0a7810 */ /* 0x000fe20007ffe0ff */
[----:B-1----:R-:W-:-:S03]  /*1670*/  IMAD.WIDE R4, R0, 0x4, R2 ;  /* 0x0000000400047825 */ /* 0x002fc600078e0202 */
[----:B------:R-:W-:Y:S01]  /*1680*/  ISETP.NE.AND P0, PT, R10, RZ, PT ;  /* 0x000000ff0a00720c */ /* 0x000fe20003f05270 */
[----:B------:R-:W-:Y:S01]  /*1690*/  VIADD R0, R0, 0x1 ;  /* 0x0000000100007836 */ /* 0x000fe20000000000 */
[----:B--2---:R2:W-:Y:S11]  /*16a0*/  STG.E desc[UR8][R4.64], R9 ;  /* 0x0000000904007986 */ /* 0x0045f6000c101908 */
[----:B------:R-:W-:Y:S05]  /*16b0*/  @P0 BRA `(.L_x_18) ;  /* 0xfffffffc00e00947 */ /* 0x000fea000383ffff */
[----:B------:R-:W-:Y:S05]  /*16c0*/  EXIT ;  /* 0x000000000000794d */ /* 0x000fea0003800000 */
.L_x_19:
[----:B------:R-:W-:-:S00]  /*16d0*/  BRA `(.L_x_19) ;  /* 0xfffffffc00fc7947 */ /* 0x000fc0000383ffff */
[----:B------:R-:W-:-:S00]  /*16e0*/  NOP ;  /* 0x0000000000007918 */ /* 0x000fc00000000000 */
        /* <DEDUP_REMOVED lines=9> */
.L_x_20:


//--------------------- .nv.shared.reserved.0     --------------------------
	.section	.nv.shared.reserved.0,"aw",@nobits
	.weak		__nv_reservedSMEM_offset_0_alias
	.size		__nv_reservedSMEM_offset_0_alias, 0, 64
	.other		__nv_reservedSMEM_offset_0_alias,@"STO_CUDA_RESERVED_SHARED STV_DEFAULT"
__nv_reservedSMEM_offset_0_alias:
	.zero		0
	.zero		64


//--------------------- .nv.constant0._Z11mergeKernelPiS_iii --------------------------
	.section	.nv.constant0._Z11mergeKernelPiS_iii,"a",@progbits
	.sectionflags	@""
	.align	4
.nv.constant0._Z11mergeKernelPiS_iii:
	.zero		924


//--------------------- SYMBOLS --------------------------

	.type		.nv.reservedSmem.offset0,@object
	.size		.nv.reservedSmem.offset0,0x4
